//
// Generated by NVIDIA NVVM Compiler
//
// Compiler Build ID: CL-36424714
// Cuda compilation tools, release 13.0, V13.0.88
// Based on NVVM 20.0.0
//

.version 9.0
.target sm_100
.address_size 64

	// .globl	_Z21linear_forward_kernelILi16EEvPKfS1_S1_Pfiii
// _ZZ21linear_forward_kernelILi16EEvPKfS1_S1_PfiiiE2As has been demoted
// _ZZ21linear_forward_kernelILi16EEvPKfS1_S1_PfiiiE2Bs has been demoted

.visible .entry _Z21linear_forward_kernelILi16EEvPKfS1_S1_Pfiii(
	.param .u64 .ptr .align 1 _Z21linear_forward_kernelILi16EEvPKfS1_S1_Pfiii_param_0,
	.param .u64 .ptr .align 1 _Z21linear_forward_kernelILi16EEvPKfS1_S1_Pfiii_param_1,
	.param .u64 .ptr .align 1 _Z21linear_forward_kernelILi16EEvPKfS1_S1_Pfiii_param_2,
	.param .u64 .ptr .align 1 _Z21linear_forward_kernelILi16EEvPKfS1_S1_Pfiii_param_3,
	.param .u32 _Z21linear_forward_kernelILi16EEvPKfS1_S1_Pfiii_param_4,
	.param .u32 _Z21linear_forward_kernelILi16EEvPKfS1_S1_Pfiii_param_5,
	.param .u32 _Z21linear_forward_kernelILi16EEvPKfS1_S1_Pfiii_param_6
)
{
	.reg .pred 	%p<27>;
	.reg .b32 	%r<68>;
	.reg .b32 	%f<186>;
	.reg .b64 	%rd<35>;
	// demoted variable
	.shared .align 4 .b8 _ZZ21linear_forward_kernelILi16EEvPKfS1_S1_PfiiiE2As[1024];
	// demoted variable
	.shared .align 4 .b8 _ZZ21linear_forward_kernelILi16EEvPKfS1_S1_PfiiiE2Bs[1024];
	ld.param.u64 	%rd8, [_Z21linear_forward_kernelILi16EEvPKfS1_S1_Pfiii_param_0];
	ld.param.u64 	%rd9, [_Z21linear_forward_kernelILi16EEvPKfS1_S1_Pfiii_param_1];
	ld.param.u32 	%r34, [_Z21linear_forward_kernelILi16EEvPKfS1_S1_Pfiii_param_4];
	ld.param.u32 	%r35, [_Z21linear_forward_kernelILi16EEvPKfS1_S1_Pfiii_param_5];
	ld.param.u32 	%r36, [_Z21linear_forward_kernelILi16EEvPKfS1_S1_Pfiii_param_6];
	cvta.to.global.u64 	%rd1, %rd9;
	cvta.to.global.u64 	%rd2, %rd8;
	mov.u32 	%r37, %ctaid.y;
	shl.b32 	%r38, %r37, 4;
	mov.u32 	%r39, %ctaid.x;
	shl.b32 	%r1, %r39, 4;
	mov.u32 	%r2, %tid.y;
	mov.u32 	%r3, %tid.x;
	add.s32 	%r4, %r38, %r2;
	add.s32 	%r5, %r1, %r3;
	setp.lt.s32 	%p1, %r35, 1;
	mov.f32 	%f184, 0f00000000;
	@%p1 bra 	$L__BB0_19;
	shl.b32 	%r41, %r2, 6;
	mov.u32 	%r42, _ZZ21linear_forward_kernelILi16EEvPKfS1_S1_PfiiiE2As;
	add.s32 	%r6, %r42, %r41;
	shl.b32 	%r43, %r3, 2;
	add.s32 	%r7, %r6, %r43;
	mul.lo.s32 	%r8, %r35, %r4;
	mov.u32 	%r44, _ZZ21linear_forward_kernelILi16EEvPKfS1_S1_PfiiiE2Bs;
	add.s32 	%r10, %r44, %r43;
	add.s32 	%r9, %r10, %r41;
	add.s32 	%r11, %r35, -1;
	setp.lt.u32 	%p2, %r35, 17;
	mov.f32 	%f184, 0f00000000;
	mov.b32 	%r67, 0;
	@%p2 bra 	$L__BB0_13;
	shr.u32 	%r46, %r11, 4;
	add.s32 	%r47, %r46, 1;
	cvt.u64.u32 	%rd10, %r3;
	cvt.u64.u32 	%rd11, %r8;
	add.s64 	%rd12, %rd10, %rd11;
	shl.b64 	%rd13, %rd12, 2;
	add.s64 	%rd14, %rd13, %rd2;
	add.s64 	%rd34, %rd14, 64;
	add.s32 	%r48, %r2, 16;
	mad.lo.s32 	%r49, %r36, %r48, %r3;
	add.s32 	%r64, %r49, %r1;
	mad.lo.s32 	%r50, %r2, %r36, %r3;
	add.s32 	%r63, %r50, %r1;
	add.s32 	%r61, %r3, %r8;
	and.b32  	%r51, %r47, 536870910;
	neg.s32 	%r60, %r51;
	mov.f32 	%f184, 0f00000000;
	mov.b32 	%r66, 16;
	mov.u32 	%r62, %r3;
	mov.u32 	%r65, %r2;
$L__BB0_3:
	setp.ge.s32 	%p3, %r4, %r34;
	setp.ge.s32 	%p4, %r62, %r35;
	mov.f32 	%f176, 0f00000000;
	or.pred  	%p5, %p3, %p4;
	@%p5 bra 	$L__BB0_5;
	mul.wide.u32 	%rd15, %r61, 4;
	add.s64 	%rd16, %rd2, %rd15;
	ld.global.nc.f32 	%f176, [%rd16];
$L__BB0_5:
	setp.ge.s32 	%p6, %r5, %r36;
	st.shared.f32 	[%r7], %f176;
	setp.ge.s32 	%p7, %r65, %r35;
	mov.f32 	%f177, 0f00000000;
	or.pred  	%p8, %p7, %p6;
	@%p8 bra 	$L__BB0_7;
	mul.wide.s32 	%rd17, %r63, 4;
	add.s64 	%rd18, %rd1, %rd17;
	ld.global.nc.f32 	%f177, [%rd18];
$L__BB0_7:
	st.shared.f32 	[%r9], %f177;
	bar.sync 	0;
	ld.shared.f32 	%f29, [%r6];
	ld.shared.f32 	%f30, [%r10];
	fma.rn.f32 	%f31, %f29, %f30, %f184;
	ld.shared.f32 	%f32, [%r6+4];
	ld.shared.f32 	%f33, [%r10+64];
	fma.rn.f32 	%f34, %f32, %f33, %f31;
	ld.shared.f32 	%f35, [%r6+8];
	ld.shared.f32 	%f36, [%r10+128];
	fma.rn.f32 	%f37, %f35, %f36, %f34;
	ld.shared.f32 	%f38, [%r6+12];
	ld.shared.f32 	%f39, [%r10+192];
	fma.rn.f32 	%f40, %f38, %f39, %f37;
	ld.shared.f32 	%f41, [%r6+16];
	ld.shared.f32 	%f42, [%r10+256];
	fma.rn.f32 	%f43, %f41, %f42, %f40;
	ld.shared.f32 	%f44, [%r6+20];
	ld.shared.f32 	%f45, [%r10+320];
	fma.rn.f32 	%f46, %f44, %f45, %f43;
	ld.shared.f32 	%f47, [%r6+24];
	ld.shared.f32 	%f48, [%r10+384];
	fma.rn.f32 	%f49, %f47, %f48, %f46;
	ld.shared.f32 	%f50, [%r6+28];
	ld.shared.f32 	%f51, [%r10+448];
	fma.rn.f32 	%f52, %f50, %f51, %f49;
	ld.shared.f32 	%f53, [%r6+32];
	ld.shared.f32 	%f54, [%r10+512];
	fma.rn.f32 	%f55, %f53, %f54, %f52;
	ld.shared.f32 	%f56, [%r6+36];
	ld.shared.f32 	%f57, [%r10+576];
	fma.rn.f32 	%f58, %f56, %f57, %f55;
	ld.shared.f32 	%f59, [%r6+40];
	ld.shared.f32 	%f60, [%r10+640];
	fma.rn.f32 	%f61, %f59, %f60, %f58;
	ld.shared.f32 	%f62, [%r6+44];
	ld.shared.f32 	%f63, [%r10+704];
	fma.rn.f32 	%f64, %f62, %f63, %f61;
	ld.shared.f32 	%f65, [%r6+48];
	ld.shared.f32 	%f66, [%r10+768];
	fma.rn.f32 	%f67, %f65, %f66, %f64;
	ld.shared.f32 	%f68, [%r6+52];
	ld.shared.f32 	%f69, [%r10+832];
	fma.rn.f32 	%f70, %f68, %f69, %f67;
	ld.shared.f32 	%f71, [%r6+56];
	ld.shared.f32 	%f72, [%r10+896];
	fma.rn.f32 	%f73, %f71, %f72, %f70;
	ld.shared.f32 	%f74, [%r6+60];
	ld.shared.f32 	%f75, [%r10+960];
	fma.rn.f32 	%f6, %f74, %f75, %f73;
	bar.sync 	0;
	add.s32 	%r52, %r62, 16;
	setp.ge.s32 	%p10, %r52, %r35;
	mov.f32 	%f178, 0f00000000;
	or.pred  	%p11, %p3, %p10;
	@%p11 bra 	$L__BB0_9;
	ld.global.nc.f32 	%f178, [%rd34];
$L__BB0_9:
	st.shared.f32 	[%r7], %f178;
	add.s32 	%r53, %r65, 16;
	setp.ge.s32 	%p13, %r53, %r35;
	mov.f32 	%f179, 0f00000000;
	or.pred  	%p14, %p13, %p6;
	@%p14 bra 	$L__BB0_11;
	mul.wide.s32 	%rd19, %r64, 4;
	add.s64 	%rd20, %rd1, %rd19;
	ld.global.nc.f32 	%f179, [%rd20];
$L__BB0_11:
	st.shared.f32 	[%r9], %f179;
	bar.sync 	0;
	ld.shared.f32 	%f77, [%r6];
	ld.shared.f32 	%f78, [%r10];
	fma.rn.f32 	%f79, %f77, %f78, %f6;
	ld.shared.f32 	%f80, [%r6+4];
	ld.shared.f32 	%f81, [%r10+64];
	fma.rn.f32 	%f82, %f80, %f81, %f79;
	ld.shared.f32 	%f83, [%r6+8];
	ld.shared.f32 	%f84, [%r10+128];
	fma.rn.f32 	%f85, %f83, %f84, %f82;
	ld.shared.f32 	%f86, [%r6+12];
	ld.shared.f32 	%f87, [%r10+192];
	fma.rn.f32 	%f88, %f86, %f87, %f85;
	ld.shared.f32 	%f89, [%r6+16];
	ld.shared.f32 	%f90, [%r10+256];
	fma.rn.f32 	%f91, %f89, %f90, %f88;
	ld.shared.f32 	%f92, [%r6+20];
	ld.shared.f32 	%f93, [%r10+320];
	fma.rn.f32 	%f94, %f92, %f93, %f91;
	ld.shared.f32 	%f95, [%r6+24];
	ld.shared.f32 	%f96, [%r10+384];
	fma.rn.f32 	%f97, %f95, %f96, %f94;
	ld.shared.f32 	%f98, [%r6+28];
	ld.shared.f32 	%f99, [%r10+448];
	fma.rn.f32 	%f100, %f98, %f99, %f97;
	ld.shared.f32 	%f101, [%r6+32];
	ld.shared.f32 	%f102, [%r10+512];
	fma.rn.f32 	%f103, %f101, %f102, %f100;
	ld.shared.f32 	%f104, [%r6+36];
	ld.shared.f32 	%f105, [%r10+576];
	fma.rn.f32 	%f106, %f104, %f105, %f103;
	ld.shared.f32 	%f107, [%r6+40];
	ld.shared.f32 	%f108, [%r10+640];
	fma.rn.f32 	%f109, %f107, %f108, %f106;
	ld.shared.f32 	%f110, [%r6+44];
	ld.shared.f32 	%f111, [%r10+704];
	fma.rn.f32 	%f112, %f110, %f111, %f109;
	ld.shared.f32 	%f113, [%r6+48];
	ld.shared.f32 	%f114, [%r10+768];
	fma.rn.f32 	%f115, %f113, %f114, %f112;
	ld.shared.f32 	%f116, [%r6+52];
	ld.shared.f32 	%f117, [%r10+832];
	fma.rn.f32 	%f118, %f116, %f117, %f115;
	ld.shared.f32 	%f119, [%r6+56];
	ld.shared.f32 	%f120, [%r10+896];
	fma.rn.f32 	%f121, %f119, %f120, %f118;
	ld.shared.f32 	%f122, [%r6+60];
	ld.shared.f32 	%f123, [%r10+960];
	fma.rn.f32 	%f184, %f122, %f123, %f121;
	bar.sync 	0;
	add.s32 	%r66, %r66, 32;
	add.s64 	%rd34, %rd34, 128;
	add.s32 	%r65, %r65, 32;
	shl.b32 	%r54, %r36, 5;
	add.s32 	%r64, %r64, %r54;
	add.s32 	%r63, %r63, %r54;
	add.s32 	%r62, %r62, 32;
	add.s32 	%r61, %r61, 32;
	add.s32 	%r60, %r60, 2;
	setp.ne.s32 	%p15, %r60, 0;
	@%p15 bra 	$L__BB0_3;
	add.s32 	%r67, %r66, -16;
$L__BB0_13:
	and.b32  	%r55, %r11, 16;
	setp.ne.s32 	%p16, %r55, 0;
	@%p16 bra 	$L__BB0_19;
	setp.ge.s32 	%p17, %r4, %r34;
	add.s32 	%r32, %r67, %r3;
	setp.ge.s32 	%p18, %r32, %r35;
	mov.f32 	%f182, 0f00000000;
	or.pred  	%p19, %p17, %p18;
	@%p19 bra 	$L__BB0_16;
	add.s32 	%r57, %r32, %r8;
	mul.wide.u32 	%rd21, %r57, 4;
	add.s64 	%rd22, %rd2, %rd21;
	ld.global.nc.f32 	%f182, [%rd22];
$L__BB0_16:
	setp.ge.s32 	%p20, %r5, %r36;
	st.shared.f32 	[%r7], %f182;
	add.s32 	%r33, %r67, %r2;
	setp.ge.s32 	%p21, %r33, %r35;
	mov.f32 	%f183, 0f00000000;
	or.pred  	%p22, %p21, %p20;
	@%p22 bra 	$L__BB0_18;
	mad.lo.s32 	%r58, %r33, %r36, %r5;
	mul.wide.s32 	%rd23, %r58, 4;
	add.s64 	%rd24, %rd1, %rd23;
	ld.global.nc.f32 	%f183, [%rd24];
$L__BB0_18:
	st.shared.f32 	[%r9], %f183;
	bar.sync 	0;
	ld.shared.f32 	%f126, [%r6];
	ld.shared.f32 	%f127, [%r10];
	fma.rn.f32 	%f128, %f126, %f127, %f184;
	ld.shared.f32 	%f129, [%r6+4];
	ld.shared.f32 	%f130, [%r10+64];
	fma.rn.f32 	%f131, %f129, %f130, %f128;
	ld.shared.f32 	%f132, [%r6+8];
	ld.shared.f32 	%f133, [%r10+128];
	fma.rn.f32 	%f134, %f132, %f133, %f131;
	ld.shared.f32 	%f135, [%r6+12];
	ld.shared.f32 	%f136, [%r10+192];
	fma.rn.f32 	%f137, %f135, %f136, %f134;
	ld.shared.f32 	%f138, [%r6+16];
	ld.shared.f32 	%f139, [%r10+256];
	fma.rn.f32 	%f140, %f138, %f139, %f137;
	ld.shared.f32 	%f141, [%r6+20];
	ld.shared.f32 	%f142, [%r10+320];
	fma.rn.f32 	%f143, %f141, %f142, %f140;
	ld.shared.f32 	%f144, [%r6+24];
	ld.shared.f32 	%f145, [%r10+384];
	fma.rn.f32 	%f146, %f144, %f145, %f143;
	ld.shared.f32 	%f147, [%r6+28];
	ld.shared.f32 	%f148, [%r10+448];
	fma.rn.f32 	%f149, %f147, %f148, %f146;
	ld.shared.f32 	%f150, [%r6+32];
	ld.shared.f32 	%f151, [%r10+512];
	fma.rn.f32 	%f152, %f150, %f151, %f149;
	ld.shared.f32 	%f153, [%r6+36];
	ld.shared.f32 	%f154, [%r10+576];
	fma.rn.f32 	%f155, %f153, %f154, %f152;
	ld.shared.f32 	%f156, [%r6+40];
	ld.shared.f32 	%f157, [%r10+640];
	fma.rn.f32 	%f158, %f156, %f157, %f155;
	ld.shared.f32 	%f159, [%r6+44];
	ld.shared.f32 	%f160, [%r10+704];
	fma.rn.f32 	%f161, %f159, %f160, %f158;
	ld.shared.f32 	%f162, [%r6+48];
	ld.shared.f32 	%f163, [%r10+768];
	fma.rn.f32 	%f164, %f162, %f163, %f161;
	ld.shared.f32 	%f165, [%r6+52];
	ld.shared.f32 	%f166, [%r10+832];
	fma.rn.f32 	%f167, %f165, %f166, %f164;
	ld.shared.f32 	%f168, [%r6+56];
	ld.shared.f32 	%f169, [%r10+896];
	fma.rn.f32 	%f170, %f168, %f169, %f167;
	ld.shared.f32 	%f171, [%r6+60];
	ld.shared.f32 	%f172, [%r10+960];
	fma.rn.f32 	%f184, %f171, %f172, %f170;
	bar.sync 	0;
$L__BB0_19:
	setp.ge.s32 	%p23, %r4, %r34;
	setp.ge.s32 	%p24, %r5, %r36;
	or.pred  	%p25, %p23, %p24;
	@%p25 bra 	$L__BB0_23;
	ld.param.u64 	%rd31, [_Z21linear_forward_kernelILi16EEvPKfS1_S1_Pfiii_param_2];
	setp.eq.s64 	%p26, %rd31, 0;
	mov.f32 	%f185, 0f00000000;
	@%p26 bra 	$L__BB0_22;
	ld.param.u64 	%rd32, [_Z21linear_forward_kernelILi16EEvPKfS1_S1_Pfiii_param_2];
	cvta.to.global.u64 	%rd25, %rd32;
	mul.wide.s32 	%rd26, %r5, 4;
	add.s64 	%rd27, %rd25, %rd26;
	ld.global.nc.f32 	%f185, [%rd27];
$L__BB0_22:
	ld.param.u64 	%rd33, [_Z21linear_forward_kernelILi16EEvPKfS1_S1_Pfiii_param_3];
	add.f32 	%f174, %f184, %f185;
	mad.lo.s32 	%r59, %r36, %r4, %r5;
	cvta.to.global.u64 	%rd28, %rd33;
	mul.wide.s32 	%rd29, %r59, 4;
	add.s64 	%rd30, %rd28, %rd29;
	st.global.f32 	[%rd30], %f174;
$L__BB0_23:
	ret;

}


// ===== COMPILED SASS (sm_100) =====

	.target	sm_100

	.elftype	@"ET_EXEC"


//--------------------- .note.nv.tkinfo           --------------------------
	.section	.note.nv.tkinfo,"",@"SHT_NOTE"
	.sectionflags	@"SHF_NOTE_NV_TKINFO"
	.tkinfo
        /*0018*/ 	.word	0x00000002
        /*0030*/ 	.string	""
        /*0030*/ 	.string	"ptxas"
        /*0030*/ 	.string	"Cuda compilation tools, release 13.0, V13.0.88"
        /*0030*/ 	.string	"Build cuda_13.0.r13.0/compiler.36424714_0"
        /*0030*/ 	.string	"-arch sm_100 -m 64 "



//--------------------- .note.nv.cuinfo           --------------------------
	.section	.note.nv.cuinfo,"",@"SHT_NOTE"
	.sectionflags	@"SHF_NOTE_NV_CUINFO"
        /*0018*/ 	.short	0x0002
        /*001a*/ 	.short	0x0064
        /*001c*/ 	.short	0x0082
	.zero		2


//--------------------- .nv.info                  --------------------------
	.section	.nv.info,"",@"SHT_CUDA_INFO"
	.align	4


	//----- nvinfo : EIATTR_REGCOUNT
	.align		4
        /*0000*/ 	.byte	0x04, 0x2f
        /*0002*/ 	.short	(.L_1 - .L_0)
	.align		4
.L_0:
        /*0004*/ 	.word	index@(_Z21linear_forward_kernelILi16EEvPKfS1_S1_Pfiii)
        /*0008*/ 	.word	0x00000020


	//----- nvinfo : EIATTR_FRAME_SIZE
	.align		4
.L_1:
        /*000c*/ 	.byte	0x04, 0x11
        /*000e*/ 	.short	(.L_3 - .L_2)
	.align		4
.L_2:
        /*0010*/ 	.word	index@(_Z21linear_forward_kernelILi16EEvPKfS1_S1_Pfiii)
        /*0014*/ 	.word	0x00000000


	//----- nvinfo : EIATTR_MIN_STACK_SIZE
	.align		4
.L_3:
        /*0018*/ 	.byte	0x04, 0x12
        /*001a*/ 	.short	(.L_5 - .L_4)
	.align		4
.L_4:
        /*001c*/ 	.word	index@(_Z21linear_forward_kernelILi16EEvPKfS1_S1_Pfiii)
        /*0020*/ 	.word	0x00000000
.L_5:


//--------------------- .nv.compat                --------------------------
	.section	.nv.compat,"",@"SHT_CUDA_COMPAT_INFO"
	.align	4
        /*0000*/ 	.byte	0x02, 0x09, 0x00, 0x00, 0x02, 0x02, 0x01, 0x00, 0x02, 0x05, 0x05, 0x00, 0x03, 0x07, 0x01, 0x01
        /*0010*/ 	.byte	0x02, 0x03, 0x00, 0x00, 0x02, 0x06, 0x01, 0x00, 0x04, 0x0b, 0x08, 0x00, 0x09, 0x00, 0x00, 0x00
        /*0020*/ 	.byte	0x00, 0x00, 0x00, 0x00


//--------------------- .nv.info._Z21linear_forward_kernelILi16EEvPKfS1_S1_Pfiii --------------------------
	.section	.nv.info._Z21linear_forward_kernelILi16EEvPKfS1_S1_Pfiii,"",@"SHT_CUDA_INFO"
	.sectionflags	@""
	.align	4


	//----- nvinfo : EIATTR_CUDA_API_VERSION
	.align		4
        /*0000*/ 	.byte	0x04, 0x37
        /*0002*/ 	.short	(.L_7 - .L_6)
.L_6:
        /*0004*/ 	.word	0x00000082


	//----- nvinfo : EIATTR_KPARAM_INFO
	.align		4
.L_7:
        /*0008*/ 	.byte	0x04, 0x17
        /*000a*/ 	.short	(.L_9 - .L_8)
.L_8:
        /*000c*/ 	.word	0x00000000
        /*0010*/ 	.short	0x0006
        /*0012*/ 	.short	0x0028
        /*0014*/ 	.byte	0x00, 0xf0, 0x11, 0x00


	//----- nvinfo : EIATTR_KPARAM_INFO
	.align		4
.L_9:
        /*0018*/ 	.byte	0x04, 0x17
        /*001a*/ 	.short	(.L_11 - .L_10)
.L_10:
        /*001c*/ 	.word	0x00000000
        /*0020*/ 	.short	0x0005
        /*0022*/ 	.short	0x0024
        /*0024*/ 	.byte	0x00, 0xf0, 0x11, 0x00


	//----- nvinfo : EIATTR_KPARAM_INFO
	.align		4
.L_11:
        /*0028*/ 	.byte	0x04, 0x17
        /*002a*/ 	.short	(.L_13 - .L_12)
.L_12:
        /*002c*/ 	.word	0x00000000
        /*0030*/ 	.short	0x0004
        /*0032*/ 	.short	0x0020
        /*0034*/ 	.byte	0x00, 0xf0, 0x11, 0x00


	//----- nvinfo : EIATTR_KPARAM_INFO
	.align		4
.L_13:
        /*0038*/ 	.byte	0x04, 0x17
        /*003a*/ 	.short	(.L_15 - .L_14)
.L_14:
        /*003c*/ 	.word	0x00000000
        /*0040*/ 	.short	0x0003
        /*0042*/ 	.short	0x0018
        /*0044*/ 	.byte	0x00, 0xf5, 0x21, 0x00


	//----- nvinfo : EIATTR_KPARAM_INFO
	.align		4
.L_15:
        /*0048*/ 	.byte	0x04, 0x17
        /*004a*/ 	.short	(.L_17 - .L_16)
.L_16:
        /*004c*/ 	.word	0x00000000
        /*0050*/ 	.short	0x0002
        /*0052*/ 	.short	0x0010
        /*0054*/ 	.byte	0x00, 0xf5, 0x21, 0x00


	//----- nvinfo : EIATTR_KPARAM_INFO
	.align		4
.L_17:
        /*0058*/ 	.byte	0x04, 0x17
        /*005a*/ 	.short	(.L_19 - .L_18)
.L_18:
        /*005c*/ 	.word	0x00000000
        /*0060*/ 	.short	0x0001
        /*0062*/ 	.short	0x0008
        /*0064*/ 	.byte	0x00, 0xf5, 0x21, 0x00


	//----- nvinfo : EIATTR_KPARAM_INFO
	.align		4
.L_19:
        /*0068*/ 	.byte	0x04, 0x17
        /*006a*/ 	.short	(.L_21 - .L_20)
.L_20:
        /*006c*/ 	.word	0x00000000
        /*0070*/ 	.short	0x0000
        /*0072*/ 	.short	0x0000
        /*0074*/ 	.byte	0x00, 0xf5, 0x21, 0x00


	//----- nvinfo : EIATTR_SPARSE_MMA_MASK
	.align		4
.L_21:
        /*0078*/ 	.byte	0x03, 0x50
        /*007a*/ 	.short	0x0000


	//----- nvinfo : EIATTR_MAXREG_COUNT
	.align		4
        /*007c*/ 	.byte	0x03, 0x1b
        /*007e*/ 	.short	0x00ff


	//----- nvinfo : EIATTR_NUM_BARRIERS
	.align		4
        /*0080*/ 	.byte	0x02, 0x4c
        /*0082*/ 	.byte	0x01
	.zero		1


	//----- nvinfo : EIATTR_MERCURY_ISA_VERSION
	.align		4
        /*0084*/ 	.byte	0x03, 0x5f
        /*0086*/ 	.short	0x0101


	//----- nvinfo : EIATTR_VRC_CTA_INIT_COUNT
	.align		4
        /*0088*/ 	.byte	0x02, 0x4a
	.zero		1
	.zero		1


	//----- nvinfo : EIATTR_EXIT_INSTR_OFFSETS
	.align		4
        /*008c*/ 	.byte	0x04, 0x1c
        /*008e*/ 	.short	(.L_23 - .L_22)


	//   ....[0]....
.L_22:
        /*0090*/ 	.word	0x00000e40


	//   ....[1]....
        /*0094*/ 	.word	0x00000f20


	//----- nvinfo : EIATTR_CBANK_PARAM_SIZE
	.align		4
.L_23:
        /*0098*/ 	.byte	0x03, 0x19
        /*009a*/ 	.short	0x002c


	//----- nvinfo : EIATTR_PARAM_CBANK
	.align		4
        /*009c*/ 	.byte	0x04, 0x0a
        /*009e*/ 	.short	(.L_25 - .L_24)
	.align		4
.L_24:
        /*00a0*/ 	.word	index@(.nv.constant0._Z21linear_forward_kernelILi16EEvPKfS1_S1_Pfiii)
        /*00a4*/ 	.short	0x0380
        /*00a6*/ 	.short	0x002c


	//----- nvinfo : EIATTR_SW_WAR
	.align		4
.L_25:
        /*00a8*/ 	.byte	0x04, 0x36
        /*00aa*/ 	.short	(.L_27 - .L_26)
.L_26:
        /*00ac*/ 	.word	0x00000008
.L_27:


//--------------------- .nv.callgraph             --------------------------
	.section	.nv.callgraph,"",@"SHT_CUDA_CALLGRAPH"
	.align	4
	.sectionentsize	8
	.align		4
        /*0000*/ 	.word	0x00000000
	.align		4
        /*0004*/ 	.word	0xffffffff
	.align		4
        /*0008*/ 	.word	0x00000000
	.align		4
        /*000c*/ 	.word	0xfffffffe
	.align		4
        /*0010*/ 	.word	0x00000000
	.align		4
        /*0014*/ 	.word	0xfffffffd
	.align		4
        /*0018*/ 	.word	0x00000000
	.align		4
        /*001c*/ 	.word	0xfffffffc


//--------------------- .text._Z21linear_forward_kernelILi16EEvPKfS1_S1_Pfiii --------------------------
	.section	.text._Z21linear_forward_kernelILi16EEvPKfS1_S1_Pfiii,"ax",@progbits
	.align	128
        .global         _Z21linear_forward_kernelILi16EEvPKfS1_S1_Pfiii
        .type           _Z21linear_forward_kernelILi16EEvPKfS1_S1_Pfiii,@function
        .size           _Z21linear_forward_kernelILi16EEvPKfS1_S1_Pfiii,(.L_x_5 - _Z21linear_forward_kernelILi16EEvPKfS1_S1_Pfiii)
        .other          _Z21linear_forward_kernelILi16EEvPKfS1_S1_Pfiii,@"STO_CUDA_ENTRY STV_DEFAULT"
_Z21linear_forward_kernelILi16EEvPKfS1_S1_Pfiii:
.text._Z21linear_forward_kernelILi16EEvPKfS1_S1_Pfiii:
[----:B------:R-:W-:Y:S01]  /*0000*/  LDC R1, c[0x0][0x37c] ;  /* 0x0000df00ff017b82 */ /* 0x000fe20000000800 */
[----:B------:R-:W0:Y:S01]  /*0010*/  S2R R0, SR_CTAID.Y ;  /* 0x0000000000007919 */ /* 0x000e220000002600 */
[----:B------:R-:W1:Y:S01]  /*0020*/  LDCU UR7, c[0x0][0x3a4] ;  /* 0x00007480ff0777ac */ /* 0x000e620008000800 */
[----:B------:R-:W-:Y:S01]  /*0030*/  HFMA2 R27, -RZ, RZ, 0, 0 ;  /* 0x00000000ff1b7431 */ /* 0x000fe200000001ff */
[----:B------:R-:W0:Y:S01]  /*0040*/  S2R R17, SR_TID.Y ;  /* 0x0000000000117919 */ /* 0x000e220000002200 */
[----:B------:R-:W2:Y:S01]  /*0050*/  LDCU.64 UR8, c[0x0][0x358] ;  /* 0x00006b00ff0877ac */ /* 0x000ea20008000a00 */
[----:B------:R-:W3:Y:S01]  /*0060*/  S2R R6, SR_CTAID.X ;  /* 0x0000000000067919 */ /* 0x000ee20000002500 */
[----:B------:R-:W3:Y:S01]  /*0070*/  S2R R15, SR_TID.X ;  /* 0x00000000000f7919 */ /* 0x000ee20000002100 */
[----:B-1----:R-:W-:Y:S01]  /*0080*/  UISETP.GE.AND UP0, UPT, UR7, 0x1, UPT ;  /* 0x000000010700788c */ /* 0x002fe2000bf06270 */
[----:B0-----:R-:W-:Y:S02]  /*0090*/  LEA R0, R0, R17, 0x4 ;  /* 0x0000001100007211 */ /* 0x001fe400078e20ff */
[----:B---3--:R-:W-:-:S06]  /*00a0*/  LEA R3, R6, R15, 0x4 ;  /* 0x0000000f06037211 */ /* 0x008fcc00078e20ff */
[----:B--2---:R-:W-:Y:S05]  /*00b0*/  BRA.U !UP0, `(.L_x_0) ;  /* 0x0000000d08507547 */ /* 0x004fea000b800000 */
[----:B------:R-:W0:Y:S01]  /*00c0*/  S2UR UR6, SR_CgaCtaId ;  /* 0x00000000000679c3 */ /* 0x000e220000008800 */
[----:B------:R-:W-:Y:S01]  /*00d0*/  UMOV UR4, 0x400 ;  /* 0x0000040000047882 */ /* 0x000fe20000000000 */
[----:B------:R-:W-:Y:S02]  /*00e0*/  UISETP.GE.U32.AND UP0, UPT, UR7, 0x11, UPT ;  /* 0x000000110700788c */ /* 0x000fe4000bf06070 */
[----:B------:R-:W-:Y:S01]  /*00f0*/  IMAD R24, R0, UR7, RZ ;  /* 0x0000000700187c24 */ /* 0x000fe2000f8e02ff */
[----:B------:R-:W-:Y:S01]  /*0100*/  UIADD3 UR5, UPT, UPT, UR4, 0x400, URZ ;  /* 0x0000040004057890 */ /* 0x000fe2000fffe0ff */
[----:B------:R-:W-:Y:S01]  /*0110*/  MOV R27, RZ ;  /* 0x000000ff001b7202 */ /* 0x000fe20000000f00 */
[----:B0-----:R-:W-:Y:S02]  /*0120*/  ULEA UR4, UR6, UR4, 0x18 ;  /* 0x0000000406047291 */ /* 0x001fe4000f8ec0ff */
[----:B------:R-:W-:Y:S02]  /*0130*/  ULEA UR5, UR6, UR5, 0x18 ;  /* 0x0000000506057291 */ /* 0x000fe4000f8ec0ff */
[----:B------:R-:W-:-:S02]  /*0140*/  UIADD3 UR6, UPT, UPT, UR7, -0x1, URZ ;  /* 0xffffffff07067890 */ /* 0x000fc4000fffe0ff */
[----:B------:R-:W-:Y:S01]  /*0150*/  LEA R2, R17, UR4, 0x6 ;  /* 0x0000000411027c11 */ /* 0x000fe2000f8e30ff */
[----:B------:R-:W-:Y:S01]  /*0160*/  UMOV UR4, URZ ;  /* 0x000000ff00047c82 */ /* 0x000fe20008000000 */
[C---:B------:R-:W-:Y:S02]  /*0170*/  LEA R16, R15.reuse, UR5, 0x2 ;  /* 0x000000050f107c11 */ /* 0x040fe4000f8e10ff */
[----:B------:R-:W-:Y:S02]  /*0180*/  LEA R25, R15, R2, 0x2 ;  /* 0x000000020f197211 */ /* 0x000fe400078e10ff */
[----:B------:R-:W-:Y:S01]  /*0190*/  LEA R22, R17, R16, 0x6 ;  /* 0x0000001011167211 */ /* 0x000fe200078e30ff */
[----:B------:R-:W-:Y:S06]  /*01a0*/  BRA.U !UP0, `(.L_x_1) ;  /* 0x0000000908287547 */ /* 0x000fec000b800000 */
[----:B------:R-:W0:Y:S01]  /*01b0*/  LDCU.64 UR10, c[0x0][0x380] ;  /* 0x00007000ff0a77ac */ /* 0x000e220008000a00 */
[CC--:B------:R-:W-:Y:S02]  /*01c0*/  IADD3 R13, P0, PT, R24.reuse, R15.reuse, RZ ;  /* 0x0000000f180d7210 */ /* 0x0c0fe40007f1e0ff */
[----:B------:R-:W-:Y:S01]  /*01d0*/  IADD3 R4, PT, PT, R17, 0x10, RZ ;  /* 0x0000001011047810 */ /* 0x000fe20007ffe0ff */
[----:B------:R-:W1:Y:S01]  /*01e0*/  LDCU UR5, c[0x0][0x3a8] ;  /* 0x00007500ff0577ac */ /* 0x000e620008000800 */
[----:B------:R-:W-:Y:S02]  /*01f0*/  IADD3.X R8, PT, PT, RZ, RZ, RZ, P0, !PT ;  /* 0x000000ffff087210 */ /* 0x000fe400007fe4ff */
[-C--:B------:R-:W-:Y:S01]  /*0200*/  IADD3 R20, PT, PT, R24, R15.reuse, RZ ;  /* 0x0000000f18147210 */ /* 0x080fe20007ffe0ff */
[----:B------:R-:W2:Y:S01]  /*0210*/  LDCU UR12, c[0x0][0x3a0] ;  /* 0x00007400ff0c77ac */ /* 0x000ea20008000800 */
[----:B------:R-:W-:Y:S02]  /*0220*/  MOV R27, RZ ;  /* 0x000000ff001b7202 */ /* 0x000fe40000000f00 */
[----:B------:R-:W-:Y:S01]  /*0230*/  MOV R19, R15 ;  /* 0x0000000f00137202 */ /* 0x000fe20000000f00 */
[----:B------:R-:W-:Y:S01]  /*0240*/  ULEA.HI UR4, UR6, 0x1, URZ, 0x1c ;  /* 0x0000000106047891 */ /* 0x000fe2000f8fe0ff */
[----:B------:R-:W-:Y:S01]  /*0250*/  MOV R18, R17 ;  /* 0x0000001100127202 */ /* 0x000fe20000000f00 */
[----:B------:R-:W3:Y:S01]  /*0260*/  LDCU UR7, c[0x0][0x3a4] ;  /* 0x00007480ff0777ac */ /* 0x000ee20008000800 */
[----:B0-----:R-:W-:Y:S01]  /*0270*/  LEA R14, P0, R13, UR10, 0x2 ;  /* 0x0000000a0d0e7c11 */ /* 0x001fe2000f8010ff */
[----:B------:R-:W-:Y:S01]  /*0280*/  ULOP3.LUT UR4, UR4, 0x1ffffffe, URZ, 0xc0, !UPT ;  /* 0x1ffffffe04047892 */ /* 0x000fe2000f8ec0ff */
[----:B-1----:R-:W-:-:S02]  /*0290*/  IMAD R4, R4, UR5, R15 ;  /* 0x0000000504047c24 */ /* 0x002fc4000f8e020f */
[----:B------:R-:W-:Y:S01]  /*02a0*/  LEA.HI.X R13, R13, UR11, R8, 0x2, P0 ;  /* 0x0000000b0d0d7c11 */ /* 0x000fe200080f1408 */
[----:B------:R-:W-:Y:S01]  /*02b0*/  IMAD R21, R17, UR5, R15 ;  /* 0x0000000511157c24 */ /* 0x000fe2000f8e020f */
[----:B------:R-:W-:Y:S01]  /*02c0*/  IADD3 R14, P0, PT, R14, 0x40, RZ ;  /* 0x000000400e0e7810 */ /* 0x000fe20007f1e0ff */
[----:B------:R-:W-:Y:S01]  /*02d0*/  UIADD3 UR4, UPT, UPT, -UR4, URZ, URZ ;  /* 0x000000ff04047290 */ /* 0x000fe2000fffe1ff */
[C---:B------:R-:W-:Y:S01]  /*02e0*/  LEA R23, R6.reuse, R4, 0x4 ;  /* 0x0000000406177211 */ /* 0x040fe200078e20ff */
[----:B------:R-:W-:Y:S01]  /*02f0*/  UMOV UR5, 0x10 ;  /* 0x0000001000057882 */ /* 0x000fe20000000000 */
[----:B------:R-:W-:Y:S02]  /*0300*/  LEA R21, R6, R21, 0x4 ;  /* 0x0000001506157211 */ /* 0x000fe400078e20ff */
[----:B--2---:R-:W-:Y:S02]  /*0310*/  ISETP.GE.AND P1, PT, R0, UR12, PT ;  /* 0x0000000c00007c0c */ /* 0x004fe4000bf26270 */
[----:B---3--:R-:W-:-:S11]  /*0320*/  IADD3.X R13, PT, PT, RZ, R13, RZ, P0, !PT ;  /* 0x0000000dff0d7210 */ /* 0x008fd600007fe4ff */
.L_x_2:
[----:B------:R-:W0:Y:S01]  /*0330*/  LDC R12, c[0x0][0x3a8] ;  /* 0x0000ea00ff0c7b82 */ /* 0x000e220000000800 */
[----:B------:R-:W-:Y:S02]  /*0340*/  ISETP.GE.OR P2, PT, R19, UR7, P1 ;  /* 0x0000000713007c0c */ /* 0x000fe40008f46670 */
[----:B------:R-:W-:-:S11]  /*0350*/  CS2R R28, SRZ ;  /* 0x00000000001c7805 */ /* 0x000fd6000001ff00 */
[----:B------:R-:W1:Y:S01]  /*0360*/  @!P2 LDC.64 R6, c[0x0][0x380] ;  /* 0x0000e000ff06ab82 */ /* 0x000e620000000a00 */
[----:B0-----:R-:W-:-:S04]  /*0370*/  ISETP.GE.AND P0, PT, R3, R12, PT ;  /* 0x0000000c0300720c */ /* 0x001fc80003f06270 */
[----:B------:R-:W-:Y:S01]  /*0380*/  ISETP.GE.OR P3, PT, R18, UR7, P0 ;  /* 0x0000000712007c0c */ /* 0x000fe20008766670 */
[----:B-1----:R-:W-:-:S12]  /*0390*/  @!P2 IMAD.WIDE.U32 R6, R20, 0x4, R6 ;  /* 0x000000041406a825 */ /* 0x002fd800078e0006 */
[----:B------:R-:W0:Y:S01]  /*03a0*/  @!P3 LDC.64 R4, c[0x0][0x388] ;  /* 0x0000e200ff04bb82 */ /* 0x000e220000000a00 */
[----:B------:R-:W2:Y:S01]  /*03b0*/  @!P2 LDG.E.CONSTANT R28, desc[UR8][R6.64] ;  /* 0x00000008061ca981 */ /* 0x000ea2000c1e9900 */
[----:B0-----:R-:W-:-:S05]  /*03c0*/  @!P3 IMAD.WIDE R4, R21, 0x4, R4 ;  /* 0x000000041504b825 */ /* 0x001fca00078e0204 */
[----:B------:R-:W3:Y:S04]  /*03d0*/  @!P3 LDG.E.CONSTANT R29, desc[UR8][R4.64] ;  /* 0x00000008041db981 */ /* 0x000ee8000c1e9900 */
[----:B--2---:R-:W-:Y:S04]  /*03e0*/  STS [R25], R28 ;  /* 0x0000001c19007388 */ /* 0x004fe80000000800 */
[----:B---3--:R-:W-:Y:S01]  /*03f0*/  STS [R22], R29 ;  /* 0x0000001d16007388 */ /* 0x008fe20000000800 */
[----:B------:R-:W-:Y:S06]  /*0400*/  BAR.SYNC.DEFER_BLOCKING 0x0 ;  /* 0x0000000000007b1d */ /* 0x000fec0000010000 */
[----:B------:R-:W-:Y:S04]  /*0410*/  LDS R4, [R16] ;  /* 0x0000000010047984 */ /* 0x000fe80000000800 */
[----:B------:R-:W0:Y:S04]  /*0420*/  LDS.128 R8, [R2] ;  /* 0x0000000002087984 */ /* 0x000e280000000c00 */
[----:B------:R-:W1:Y:S04]  /*0430*/  LDS R5, [R16+0x40] ;  /* 0x0000400010057984 */ /* 0x000e680000000800 */
[----:B------:R-:W2:Y:S04]  /*0440*/  LDS R6, [R16+0x80] ;  /* 0x0000800010067984 */ /* 0x000ea80000000800 */
[----:B------:R-:W3:Y:S04]  /*0450*/  LDS R26, [R16+0xc0] ;  /* 0x0000c000101a7984 */ /* 0x000ee80000000800 */
[----:B------:R-:W-:Y:S01]  /*0460*/  LDS R29, [R16+0x240] ;  /* 0x00024000101d7984 */ /* 0x000fe20000000800 */
[----:B0-----:R-:W-:-:S04]  /*0470*/  FFMA R8, R8, R4, R27 ;  /* 0x0000000408087223 */ /* 0x001fc8000000001b */
[----:B-1----:R-:W-:Y:S02]  /*0480*/  FFMA R7, R5, R9, R8 ;  /* 0x0000000905077223 */ /* 0x002fe40000000008 */
[----:B------:R-:W-:Y:S02]  /*0490*/  LDS R9, [R16+0x100] ;  /* 0x0001000010097984 */ /* 0x000fe40000000800 */
[----:B--2---:R-:W-:Y:S02]  /*04a0*/  FFMA R27, R6, R10, R7 ;  /* 0x0000000a061b7223 */ /* 0x004fe40000000007 */
[----:B------:R-:W0:Y:S02]  /*04b0*/  LDS.128 R4, [R2+0x10] ;  /* 0x0000100002047984 */ /* 0x000e240000000c00 */
[----:B---3--:R-:W-:Y:S02]  /*04c0*/  FFMA R11, R26, R11, R27 ;  /* 0x0000000b1a0b7223 */ /* 0x008fe4000000001b */
[----:B------:R-:W1:Y:S04]  /*04d0*/  LDS R27, [R16+0x140] ;  /* 0x00014000101b7984 */ /* 0x000e680000000800 */
[----:B------:R-:W2:Y:S04]  /*04e0*/  LDS R8, [R16+0x180] ;  /* 0x0001800010087984 */ /* 0x000ea80000000800 */
[----:B------:R-:W3:Y:S01]  /*04f0*/  LDS R26, [R16+0x1c0] ;  /* 0x0001c000101a7984 */ /* 0x000ee20000000800 */
[----:B0-----:R-:W-:-:S04]  /*0500*/  FFMA R4, R4, R9, R11 ;  /* 0x0000000904047223 */ /* 0x001fc8000000000b */
[----:B-1----:R-:W-:Y:S02]  /*0510*/  FFMA R27, R27, R5, R4 ;  /* 0x000000051b1b7223 */ /* 0x002fe40000000004 */
[----:B------:R-:W-:Y:S02]  /*0520*/  LDS R5, [R16+0x200] ;  /* 0x0002000010057984 */ /* 0x000fe40000000800 */
[----:B--2---:R-:W-:Y:S02]  /*0530*/  FFMA R27, R8, R6, R27 ;  /* 0x00000006081b7223 */ /* 0x004fe4000000001b */
[----:B------:R-:W0:Y:S02]  /*0540*/  LDS.128 R8, [R2+0x20] ;  /* 0x0000200002087984 */ /* 0x000e240000000c00 */
[----:B---3--:R-:W-:Y:S02]  /*0550*/  FFMA R27, R26, R7, R27 ;  /* 0x000000071a1b7223 */ /* 0x008fe4000000001b */
[----:B------:R-:W1:Y:S04]  /*0560*/  LDS R7, [R16+0x280] ;  /* 0x0002800010077984 */ /* 0x000e680000000800 */
[----:B------:R-:W2:Y:S01]  /*0570*/  LDS R4, [R16+0x2c0] ;  /* 0x0002c00010047984 */ /* 0x000ea20000000800 */
[----:B0-----:R-:W-:-:S04]  /*0580*/  FFMA R8, R8, R5, R27 ;  /* 0x0000000508087223 */ /* 0x001fc8000000001b */
[----:B------:R-:W-:-:S04]  /*0590*/  FFMA R8, R29, R9, R8 ;  /* 0x000000091d087223 */ /* 0x000fc80000000008 */
[----:B-1----:R-:W-:Y:S01]  /*05a0*/  FFMA R7, R7, R10, R8 ;  /* 0x0000000a07077223 */ /* 0x002fe20000000008 */
[----:B------:R-:W-:Y:S02]  /*05b0*/  IADD3 R8, PT, PT, R18, 0x10, RZ ;  /* 0x0000001012087810 */ /* 0x000fe40007ffe0ff */
[----:B------:R-:W-:Y:S02]  /*05c0*/  IADD3 R5, PT, PT, R19, 0x10, RZ ;  /* 0x0000001013057810 */ /* 0x000fe40007ffe0ff */
[----:B------:R-:W-:Y:S02]  /*05d0*/  CS2R R26, SRZ ;  /* 0x00000000001a7805 */ /* 0x000fe4000001ff00 */
[----:B------:R-:W-:Y:S01]  /*05e0*/  ISETP.GE.OR P0, PT, R8, UR7, P0 ;  /* 0x0000000708007c0c */ /* 0x000fe20008706670 */
[----:B------:R-:W-:Y:S01]  /*05f0*/  LDS R10, [R16+0x300] ;  /* 0x00030000100a7984 */ /* 0x000fe20000000800 */
[----:B------:R-:W-:-:S11]  /*0600*/  ISETP.GE.OR P2, PT, R5, UR7, P1 ;  /* 0x0000000705007c0c */ /* 0x000fd60008f46670 */
[----:B------:R-:W0:Y:S02]  /*0610*/  @!P0 LDC.64 R8, c[0x0][0x388] ;  /* 0x0000e200ff088b82 */ /* 0x000e240000000a00 */
[----:B------:R-:W-:Y:S02]  /*0620*/  @!P2 MOV R28, R14 ;  /* 0x0000000e001ca202 */ /* 0x000fe40000000f00 */
[----:B------:R-:W-:-:S05]  /*0630*/  @!P2 MOV R29, R13 ;  /* 0x0000000d001da202 */ /* 0x000fca0000000f00 */
[----:B------:R-:W3:Y:S01]  /*0640*/  @!P2 LDG.E.CONSTANT R26, desc[UR8][R28.64] ;  /* 0x000000081c1aa981 */ /* 0x000ee2000c1e9900 */
[----:B0-----:R-:W-:-:S05]  /*0650*/  @!P0 IMAD.WIDE R8, R23, 0x4, R8 ;  /* 0x0000000417088825 */ /* 0x001fca00078e0208 */
[----:B------:R-:W4:Y:S01]  /*0660*/  @!P0 LDG.E.CONSTANT R27, desc[UR8][R8.64] ;  /* 0x00000008081b8981 */ /* 0x000f22000c1e9900 */
[----:B--2---:R-:W-:-:S03]  /*0670*/  FFMA R11, R4, R11, R7 ;  /* 0x0000000b040b7223 */ /* 0x004fc60000000007 */
[----:B------:R-:W0:Y:S02]  /*0680*/  LDS.128 R4, [R2+0x30] ;  /* 0x0000300002047984 */ /* 0x000e240000000c00 */
[----:B0-----:R-:W-:Y:S02]  /*0690*/  FFMA R4, R4, R10, R11 ;  /* 0x0000000a04047223 */ /* 0x001fe4000000000b */
[----:B------:R-:W0:Y:S04]  /*06a0*/  LDS R11, [R16+0x340] ;  /* 0x00034000100b7984 */ /* 0x000e280000000800 */
[----:B------:R-:W1:Y:S01]  /*06b0*/  LDS R10, [R16+0x380] ;  /* 0x00038000100a7984 */ /* 0x000e620000000800 */
[----:B0-----:R-:W-:-:S03]  /*06c0*/  FFMA R11, R11, R5, R4 ;  /* 0x000000050b0b7223 */ /* 0x001fc60000000004 */
[----:B------:R-:W0:Y:S01]  /*06d0*/  LDS R4, [R16+0x3c0] ;  /* 0x0003c00010047984 */ /* 0x000e220000000800 */
[----:B------:R-:W-:Y:S06]  /*06e0*/  BAR.SYNC.DEFER_BLOCKING 0x0 ;  /* 0x0000000000007b1d */ /* 0x000fec0000010000 */
[----:B---3--:R-:W-:Y:S04]  /*06f0*/  STS [R25], R26 ;  /* 0x0000001a19007388 */ /* 0x008fe80000000800 */
[----:B----4-:R1:W-:Y:S01]  /*0700*/  STS [R22], R27 ;  /* 0x0000001b16007388 */ /* 0x0103e20000000800 */
[----:B------:R-:W-:Y:S01]  /*0710*/  BAR.SYNC.DEFER_BLOCKING 0x0 ;  /* 0x0000000000007b1d */ /* 0x000fe20000010000 */
[----:B-1----:R-:W-:-:S04]  /*0720*/  FFMA R27, R10, R6, R11 ;  /* 0x000000060a1b7223 */ /* 0x002fc8000000000b */
[----:B0-----:R-:W-:Y:S01]  /*0730*/  FFMA R29, R4, R7, R27 ;  /* 0x00000007041d7223 */ /* 0x001fe2000000001b */
[----:B------:R-:W-:Y:S04]  /*0740*/  LDS R5, [R16] ;  /* 0x0000000010057984 */ /* 0x000fe80000000800 */
[----:B------:R-:W0:Y:S04]  /*0750*/  LDS.128 R8, [R2] ;  /* 0x0000000002087984 */ /* 0x000e280000000c00 */
[----:B------:R-:W1:Y:S04]  /*0760*/  LDS R7, [R16+0x40] ;  /* 0x0000400010077984 */ /* 0x000e680000000800 */
[----:B------:R-:W2:Y:S04]  /*0770*/  LDS R4, [R16+0x80] ;  /* 0x0000800010047984 */ /* 0x000ea80000000800 */
[----:B------:R-:W3:Y:S04]  /*0780*/  LDS R28, [R16+0xc0] ;  /* 0x0000c000101c7984 */ /* 0x000ee80000000800 */
[----:B------:R-:W-:Y:S01]  /*0790*/  LDS R26, [R16+0x1c0] ;  /* 0x0001c000101a7984 */ /* 0x000fe20000000800 */
[----:B0-----:R-:W-:-:S03]  /*07a0*/  FFMA R8, R8, R5, R29 ;  /* 0x0000000508087223 */ /* 0x001fc6000000001d */
[----:B------:R-:W-:Y:S01]  /*07b0*/  LDS R29, [R16+0x3c0] ;  /* 0x0003c000101d7984 */ /* 0x000fe20000000800 */
[----:B-1----:R-:W-:-:S03]  /*07c0*/  FFMA R7, R7, R9, R8 ;  /* 0x0000000907077223 */ /* 0x002fc60000000008 */
[----:B------:R-:W-:Y:S01]  /*07d0*/  LDS R9, [R16+0x100] ;  /* 0x0001000010097984 */ /* 0x000fe20000000800 */
[----:B--2---:R-:W-:-:S03]  /*07e0*/  FFMA R27, R4, R10, R7 ;  /* 0x0000000a041b7223 */ /* 0x004fc60000000007 */
[----:B------:R-:W0:Y:S01]  /*07f0*/  LDS.128 R4, [R2+0x10] ;  /* 0x0000100002047984 */ /* 0x000e220000000c00 */
[----:B---3--:R-:W-:-:S03]  /*0800*/  FFMA R11, R28, R11, R27 ;  /* 0x0000000b1c0b7223 */ /* 0x008fc6000000001b */
[----:B------:R-:W1:Y:S04]  /*0810*/  LDS R27, [R16+0x140] ;  /* 0x00014000101b7984 */ /* 0x000e680000000800 */
[----:B------:R-:W2:Y:S01]  /*0820*/  LDS R8, [R16+0x180] ;  /* 0x0001800010087984 */ /* 0x000ea20000000800 */
[----:B0-----:R-:W-:-:S04]  /*0830*/  FFMA R4, R4, R9, R11 ;  /* 0x0000000904047223 */ /* 0x001fc8000000000b */
[----:B-1----:R-:W-:Y:S02]  /*0840*/  FFMA R27, R27, R5, R4 ;  /* 0x000000051b1b7223 */ /* 0x002fe40000000004 */
[----:B------:R-:W-:Y:S02]  /*0850*/  LDS R5, [R16+0x200] ;  /* 0x0002000010057984 */ /* 0x000fe40000000800 */
[----:B--2---:R-:W-:Y:S02]  /*0860*/  FFMA R27, R8, R6, R27 ;  /* 0x00000006081b7223 */ /* 0x004fe4000000001b */
[----:B------:R-:W0:Y:S02]  /*0870*/  LDS.128 R8, [R2+0x20] ;  /* 0x0000200002087984 */ /* 0x000e240000000c00 */
[----:B------:R-:W-:Y:S02]  /*0880*/  FFMA R7, R26, R7, R27 ;  /* 0x000000071a077223 */ /* 0x000fe4000000001b */
        /* <DEDUP_REMOVED lines=11> */
[----:B------:R-:W-:-:S04]  /*0940*/  UIADD3 UR4, UPT, UPT, UR4, 0x2, URZ ;  /* 0x0000000204047890 */ /* 0x000fc8000fffe0ff */
[----:B------:R-:W-:Y:S01]  /*0950*/  UISETP.NE.AND UP0, UPT, UR4, URZ, UPT ;  /* 0x000000ff0400728c */ /* 0x000fe2000bf05270 */
[----:B------:R-:W-:Y:S02]  /*0960*/  IADD3 R14, P0, PT, R14, 0x80, RZ ;  /* 0x000000800e0e7810 */ /* 0x000fe40007f1e0ff */
[C---:B------:R-:W-:Y:S02]  /*0970*/  LEA R21, R12.reuse, R21, 0x5 ;  /* 0x000000150c157211 */ /* 0x040fe400078e28ff */
[----:B------:R-:W-:Y:S02]  /*0980*/  LEA R23, R12, R23, 0x5 ;  /* 0x000000170c177211 */ /* 0x000fe400078e28ff */
[----:B------:R-:W-:Y:S02]  /*0990*/  IADD3 R19, PT, PT, R19, 0x20, RZ ;  /* 0x0000002013137810 */ /* 0x000fe40007ffe0ff */
[----:B------:R-:W-:Y:S02]  /*09a0*/  IADD3 R18, PT, PT, R18, 0x20, RZ ;  /* 0x0000002012127810 */ /* 0x000fe40007ffe0ff */
[----:B------:R-:W-:-:S02]  /*09b0*/  IADD3.X R13, PT, PT, RZ, R13, RZ, P0, !PT ;  /* 0x0000000dff0d7210 */ /* 0x000fc400007fe4ff */
[----:B------:R-:W-:Y:S01]  /*09c0*/  IADD3 R20, PT, PT, R20, 0x20, RZ ;  /* 0x0000002014147810 */ /* 0x000fe20007ffe0ff */
[----:B0-----:R-:W-:-:S04]  /*09d0*/  FFMA R4, R4, R9, R11 ;  /* 0x0000000904047223 */ /* 0x001fc8000000000b */
[----:B-1----:R-:W-:-:S04]  /*09e0*/  FFMA R5, R27, R5, R4 ;  /* 0x000000051b057223 */ /* 0x002fc80000000004 */
[----:B--2---:R-:W-:Y:S01]  /*09f0*/  FFMA R6, R8, R6, R5 ;  /* 0x0000000608067223 */ /* 0x004fe20000000005 */
[----:B------:R-:W-:-:S03]  /*0a00*/  UIADD3 UR5, UPT, UPT, UR5, 0x20, URZ ;  /* 0x0000002005057890 */ /* 0x000fc6000fffe0ff */
[----:B------:R-:W-:Y:S01]  /*0a10*/  FFMA R27, R29, R7, R6 ;  /* 0x000000071d1b7223 */ /* 0x000fe20000000006 */
[----:B------:R-:W-:Y:S06]  /*0a20*/  BAR.SYNC.DEFER_BLOCKING 0x0 ;  /* 0x0000000000007b1d */ /* 0x000fec0000010000 */
[----:B------:R-:W-:Y:S05]  /*0a30*/  BRA.U UP0, `(.L_x_2) ;  /* 0xfffffff9003c7547 */ /* 0x000fea000b83ffff */
[----:B------:R-:W-:-:S12]  /*0a40*/  UIADD3 UR4, UPT, UPT, UR5, -0x10, URZ ;  /* 0xfffffff005047890 */ /* 0x000fd8000fffe0ff */
.L_x_1:
[----:B------:R-:W-:-:S09]  /*0a50*/  ULOP3.LUT UP0, URZ, UR6, 0x10, URZ, 0xc0, !UPT ;  /* 0x0000001006ff7892 */ /* 0x000fd2000f80c0ff */
[----:B------:R-:W-:Y:S05]  /*0a60*/  BRA.U UP0, `(.L_x_0) ;  /* 0x0000000100e47547 */ /* 0x000fea000b800000 */
[----:B------:R-:W0:Y:S01]  /*0a70*/  LDCU UR6, c[0x0][0x3a8] ;  /* 0x00007500ff0677ac */ /* 0x000e220008000800 */
[----:B------:R-:W-:Y:S02]  /*0a80*/  IADD3 R7, PT, PT, R15, UR4, RZ ;  /* 0x000000040f077c10 */ /* 0x000fe4000fffe0ff */
[----:B------:R-:W-:Y:S02]  /*0a90*/  CS2R R14, SRZ ;  /* 0x00000000000e7805 */ /* 0x000fe4000001ff00 */
[----:B------:R-:W-:Y:S01]  /*0aa0*/  IADD3 R6, PT, PT, R17, UR4, RZ ;  /* 0x0000000411067c10 */ /* 0x000fe2000fffe0ff */
[----:B------:R-:W1:Y:S01]  /*0ab0*/  LDCU UR5, c[0x0][0x3a0] ;  /* 0x00007400ff0577ac */ /* 0x000e620008000800 */
[----:B------:R-:W-:Y:S02]  /*0ac0*/  ISETP.GE.AND P0, PT, R7, UR7, PT ;  /* 0x0000000707007c0c */ /* 0x000fe4000bf06270 */
[----:B0-----:R-:W-:Y:S02]  /*0ad0*/  ISETP.GE.AND P1, PT, R3, UR6, PT ;  /* 0x0000000603007c0c */ /* 0x001fe4000bf26270 */
[----:B-1----:R-:W-:-:S02]  /*0ae0*/  ISETP.GE.OR P0, PT, R0, UR5, P0 ;  /* 0x0000000500007c0c */ /* 0x002fc40008706670 */
[----:B------:R-:W-:-:S11]  /*0af0*/  ISETP.GE.OR P1, PT, R6, UR7, P1 ;  /* 0x0000000706007c0c */ /* 0x000fd60008f26670 */
[----:B------:R-:W0:Y:S01]  /*0b00*/  @!P0 LDC.64 R8, c[0x0][0x380] ;  /* 0x0000e000ff088b82 */ /* 0x000e220000000a00 */
[----:B------:R-:W-:Y:S01]  /*0b10*/  @!P0 IADD3 R7, PT, PT, R24, R7, RZ ;  /* 0x0000000718078210 */ /* 0x000fe20007ffe0ff */
[----:B------:R-:W-:-:S06]  /*0b20*/  @!P1 IMAD R13, R6, UR6, R3 ;  /* 0x00000006060d9c24 */ /* 0x000fcc000f8e0203 */
[----:B------:R-:W1:Y:S01]  /*0b30*/  @!P1 LDC.64 R4, c[0x0][0x388] ;  /* 0x0000e200ff049b82 */ /* 0x000e620000000a00 */
[----:B0-----:R-:W-:-:S05]  /*0b40*/  @!P0 IMAD.WIDE.U32 R8, R7, 0x4, R8 ;  /* 0x0000000407088825 */ /* 0x001fca00078e0008 */
[----:B------:R-:W2:Y:S01]  /*0b50*/  @!P0 LDG.E.CONSTANT R14, desc[UR8][R8.64] ;  /* 0x00000008080e8981 */ /* 0x000ea2000c1e9900 */
[----:B-1----:R-:W-:-:S05]  /*0b60*/  @!P1 IMAD.WIDE R12, R13, 0x4, R4 ;  /* 0x000000040d0c9825 */ /* 0x002fca00078e0204 */
        /* <DEDUP_REMOVED lines=9> */
[----:B------:R-:W-:Y:S04]  /*0c00*/  LDS R17, [R16+0x100] ;  /* 0x0001000010117984 */ /* 0x000fe80000000800 */
[----:B------:R-:W4:Y:S04]  /*0c10*/  LDS.128 R8, [R2+0x10] ;  /* 0x0000100002087984 */ /* 0x000f280000000c00 */
[----:B------:R-:W5:Y:S04]  /*0c20*/  LDS R18, [R16+0x140] ;  /* 0x0001400010127984 */ /* 0x000f680000000800 */
[----:B------:R-:W5:Y:S04]  /*0c30*/  LDS R19, [R16+0x180] ;  /* 0x0001800010137984 */ /* 0x000f680000000800 */
[----:B------:R-:W5:Y:S04]  /*0c40*/  LDS R20, [R16+0x1c0] ;  /* 0x0001c00010147984 */ /* 0x000f680000000800 */
[----:B------:R-:W-:Y:S01]  /*0c50*/  LDS.128 R12, [R2+0x20] ;  /* 0x00002000020c7984 */ /* 0x000fe20000000c00 */
[----:B0-----:R-:W-:-:S03]  /*0c60*/  FFMA R22, R4, R21, R27 ;  /* 0x0000001504167223 */ /* 0x001fc6000000001b */
[----:B------:R-:W0:Y:S04]  /*0c70*/  LDS R21, [R16+0x200] ;  /* 0x0002000010157984 */ /* 0x000e280000000800 */
[----:B------:R-:W0:Y:S01]  /*0c80*/  LDS R4, [R16+0x240] ;  /* 0x0002400010047984 */ /* 0x000e220000000800 */
[----:B-1----:R-:W-:-:S03]  /*0c90*/  FFMA R22, R29, R5, R22 ;  /* 0x000000051d167223 */ /* 0x002fc60000000016 */
[----:B------:R-:W1:Y:S01]  /*0ca0*/  LDS R5, [R16+0x280] ;  /* 0x0002800010057984 */ /* 0x000e620000000800 */
[----:B--2---:R-:W-:-:S03]  /*0cb0*/  FFMA R23, R23, R6, R22 ;  /* 0x0000000617177223 */ /* 0x004fc60000000016 */
[----:B------:R-:W2:Y:S01]  /*0cc0*/  LDS R6, [R16+0x2c0] ;  /* 0x0002c00010067984 */ /* 0x000ea20000000800 */
[----:B---3--:R-:W-:-:S03]  /*0cd0*/  FFMA R23, R24, R7, R23 ;  /* 0x0000000718177223 */ /* 0x008fc60000000017 */
[----:B------:R-:W-:Y:S04]  /*0ce0*/  LDS R7, [R16+0x300] ;  /* 0x0003000010077984 */ /* 0x000fe80000000800 */
[----:B------:R-:W3:Y:S01]  /*0cf0*/  LDS.128 R24, [R2+0x30] ;  /* 0x0000300002187984 */ /* 0x000ee20000000c00 */
[----:B----4-:R-:W-:-:S03]  /*0d00*/  FFMA R23, R8, R17, R23 ;  /* 0x0000001108177223 */ /* 0x010fc60000000017 */
[----:B------:R-:W4:Y:S04]  /*0d10*/  LDS R22, [R16+0x340] ;  /* 0x0003400010167984 */ /* 0x000f280000000800 */
[----:B------:R-:W4:Y:S01]  /*0d20*/  LDS R17, [R16+0x380] ;  /* 0x0003800010117984 */ /* 0x000f220000000800 */
[----:B-----5:R-:W-:-:S03]  /*0d30*/  FFMA R18, R18, R9, R23 ;  /* 0x0000000912127223 */ /* 0x020fc60000000017 */
[----:B------:R-:W5:Y:S01]  /*0d40*/  LDS R8, [R16+0x3c0] ;  /* 0x0003c00010087984 */ /* 0x000f620000000800 */
[----:B------:R-:W-:-:S04]  /*0d50*/  FFMA R19, R19, R10, R18 ;  /* 0x0000000a13137223 */ /* 0x000fc80000000012 */
[----:B------:R-:W-:-:S04]  /*0d60*/  FFMA R11, R20, R11, R19 ;  /* 0x0000000b140b7223 */ /* 0x000fc80000000013 */
[----:B0-----:R-:W-:-:S04]  /*0d70*/  FFMA R11, R12, R21, R11 ;  /* 0x000000150c0b7223 */ /* 0x001fc8000000000b */
[----:B------:R-:W-:-:S04]  /*0d80*/  FFMA R4, R4, R13, R11 ;  /* 0x0000000d04047223 */ /* 0x000fc8000000000b */
[----:B-1----:R-:W-:-:S04]  /*0d90*/  FFMA R5, R5, R14, R4 ;  /* 0x0000000e05057223 */ /* 0x002fc80000000004 */
[----:B--2---:R-:W-:-:S04]  /*0da0*/  FFMA R5, R6, R15, R5 ;  /* 0x0000000f06057223 */ /* 0x004fc80000000005 */
[----:B---3--:R-:W-:-:S04]  /*0db0*/  FFMA R5, R24, R7, R5 ;  /* 0x0000000718057223 */ /* 0x008fc80000000005 */
[----:B----4-:R-:W-:-:S04]  /*0dc0*/  FFMA R22, R22, R25, R5 ;  /* 0x0000001916167223 */ /* 0x010fc80000000005 */
[----:B------:R-:W-:-:S04]  /*0dd0*/  FFMA R17, R17, R26, R22 ;  /* 0x0000001a11117223 */ /* 0x000fc80000000016 */
[----:B-----5:R-:W-:Y:S01]  /*0de0*/  FFMA R27, R8, R27, R17 ;  /* 0x0000001b081b7223 */ /* 0x020fe20000000011 */
[----:B------:R-:W-:Y:S06]  /*0df0*/  BAR.SYNC.DEFER_BLOCKING 0x0 ;  /* 0x0000000000007b1d */ /* 0x000fec0000010000 */
.L_x_0:
[----:B------:R-:W0:Y:S01]  /*0e00*/  LDCU UR6, c[0x0][0x3a8] ;  /* 0x00007500ff0677ac */ /* 0x000e220008000800 */
[----:B------:R-:W1:Y:S01]  /*0e10*/  LDCU UR4, c[0x0][0x3a0] ;  /* 0x00007400ff0477ac */ /* 0x000e620008000800 */
[----:B0-----:R-:W-:-:S04]  /*0e20*/  ISETP.GE.AND P0, PT, R3, UR6, PT ;  /* 0x0000000603007c0c */ /* 0x001fc8000bf06270 */
[----:B-1----:R-:W-:-:S13]  /*0e30*/  ISETP.GE.OR P0, PT, R0, UR4, P0 ;  /* 0x0000000400007c0c */ /* 0x002fda0008706670 */
[----:B------:R-:W-:Y:S05]  /*0e40*/  @P0 EXIT ;  /* 0x000000000000094d */ /* 0x000fea0003800000 */
[----:B------:R-:W0:Y:S01]  /*0e50*/  LDCU.64 UR4, c[0x0][0x390] ;  /* 0x00007200ff0477ac */ /* 0x000e220008000a00 */
[----:B------:R-:W1:Y:S01]  /*0e60*/  LDC.64 R4, c[0x0][0x398] ;  /* 0x0000e600ff047b82 */ /* 0x000e620000000a00 */
[----:B------:R-:W-:Y:S02]  /*0e70*/  IMAD R7, R0, UR6, R3 ;  /* 0x0000000600077c24 */ /* 0x000fe4000f8e0203 */
[----:B------:R-:W-:Y:S01]  /*0e80*/  HFMA2 R2, -RZ, RZ, 0, 0 ;  /* 0x00000000ff027431 */ /* 0x000fe200000001ff */
[----:B0-----:R-:W-:-:S04]  /*0e90*/  UISETP.NE.U32.AND UP0, UPT, UR4, URZ, UPT ;  /* 0x000000ff0400728c */ /* 0x001fc8000bf05070 */
[----:B------:R-:W-:Y:S01]  /*0ea0*/  UISETP.NE.AND.EX UP0, UPT, UR5, URZ, UPT, UP0 ;  /* 0x000000ff0500728c */ /* 0x000fe2000bf05300 */
[----:B-1----:R-:W-:-:S08]  /*0eb0*/  IMAD.WIDE R4, R7, 0x4, R4 ;  /* 0x0000000407047825 */ /* 0x002fd000078e0204 */
[----:B------:R-:W-:Y:S05]  /*0ec0*/  BRA.U !UP0, `(.L_x_3) ;  /* 0x00000001080c7547 */ /* 0x000fea000b800000 */
[----:B------:R-:W0:Y:S02]  /*0ed0*/  LDC.64 R6, c[0x0][0x390] ;  /* 0x0000e400ff067b82 */ /* 0x000e240000000a00 */
[----:B0-----:R-:W-:-:S06]  /*0ee0*/  IMAD.WIDE R2, R3, 0x4, R6 ;  /* 0x0000000403027825 */ /* 0x001fcc00078e0206 */
[----:B------:R0:W5:Y:S02]  /*0ef0*/  LDG.E.CONSTANT R2, desc[UR8][R2.64] ;  /* 0x0000000802027981 */ /* 0x000164000c1e9900 */
.L_x_3:
[----:B-----5:R-:W-:-:S05]  /*0f00*/  FADD R27, R2, R27 ;  /* 0x0000001b021b7221 */ /* 0x020fca0000000000 */
[----:B------:R-:W-:Y:S01]  /*0f10*/  STG.E desc[UR8][R4.64], R27 ;  /* 0x0000001b04007986 */ /* 0x000fe2000c101908 */
[----:B------:R-:W-:Y:S05]  /*0f20*/  EXIT ;  /* 0x000000000000794d */ /* 0x000fea0003800000 */
.L_x_4:
[----:B------:R-:W-:-:S00]  /*0f30*/  BRA `(.L_x_4) ;  /* 0xfffffffc00fc7947 */ /* 0x000fc0000383ffff */
[----:B------:R-:W-:-:S00]  /*0f40*/  NOP ;  /* 0x0000000000007918 */ /* 0x000fc00000000000 */
        /* <DEDUP_REMOVED lines=11> */
.L_x_5:


//--------------------- .nv.shared._Z21linear_forward_kernelILi16EEvPKfS1_S1_Pfiii --------------------------
	.section	.nv.shared._Z21linear_forward_kernelILi16EEvPKfS1_S1_Pfiii,"aw",@nobits
	.sectionflags	@""
	.align	4
.nv.shared._Z21linear_forward_kernelILi16EEvPKfS1_S1_Pfiii:
	.zero		3072


//--------------------- .nv.shared.reserved.0     --------------------------
	.section	.nv.shared.reserved.0,"aw",@nobits
	.weak		__nv_reservedSMEM_offset_0_alias
	.size		__nv_reservedSMEM_offset_0_alias, 0, 64
	.other		__nv_reservedSMEM_offset_0_alias,@"STO_CUDA_RESERVED_SHARED STV_DEFAULT"
__nv_reservedSMEM_offset_0_alias:
	.zero		0
	.zero		64


//--------------------- .nv.constant0._Z21linear_forward_kernelILi16EEvPKfS1_S1_Pfiii --------------------------
	.section	.nv.constant0._Z21linear_forward_kernelILi16EEvPKfS1_S1_Pfiii,"a",@progbits
	.sectionflags	@""
	.align	4
.nv.constant0._Z21linear_forward_kernelILi16EEvPKfS1_S1_Pfiii:
	.zero		940


//--------------------- SYMBOLS --------------------------

	.type		.nv.reservedSmem.offset0,@object
	.size		.nv.reservedSmem.offset0,0x4
	.type		.nv.reservedSmem.cap,@object
	.size		.nv.reservedSmem.cap,0x4
